	.headerflags	@"EF_CUDA_TEXMODE_UNIFIED EF_CUDA_64BIT_ADDRESS EF_CUDA_ACCELERATORS EF_CUDA_SM90 EF_CUDA_VIRTUAL_SM(EF_CUDA_SM90)"
	.elftype	@"ET_EXEC"


//--------------------- .nv.info                  --------------------------
	.section	.nv.info,"",@"SHT_CUDA_INFO"
	.align	4


	//----- nvinfo : EIATTR_REGCOUNT
	.align		4
        /*0000*/ 	.byte	0x04, 0x2f
        /*0002*/ 	.short	(.L_3 - .L_2)
	.align		4
.L_2:
        /*0004*/ 	.word	index@(triton_poi_fused__native_batch_norm_legit_no_training_5)
        /*0008*/ 	.word	0x00000012


	//----- nvinfo : EIATTR_MIN_STACK_SIZE
	.align		4
.L_3:
        /*000c*/ 	.byte	0x04, 0x12
        /*000e*/ 	.short	(.L_5 - .L_4)
	.align		4
.L_4:
        /*0010*/ 	.word	index@(triton_poi_fused__native_batch_norm_legit_no_training_5)
        /*0014*/ 	.word	0x00000000


	//----- nvinfo : EIATTR_FRAME_SIZE
	.align		4
.L_5:
        /*0018*/ 	.byte	0x04, 0x11
        /*001a*/ 	.short	(.L_7 - .L_6)
	.align		4
.L_6:
        /*001c*/ 	.word	index@(triton_poi_fused__native_batch_norm_legit_no_training_5)
        /*0020*/ 	.word	0x00000000


	//----- nvinfo : EIATTR_MIN_STACK_SIZE
	.align		4
.L_7:
        /*0024*/ 	.byte	0x04, 0x12
        /*0026*/ 	.short	(.L_9 - .L_8)
	.align		4
.L_8:
        /*0028*/ 	.word	index@(triton_poi_fused__native_batch_norm_legit_no_training_5)
        /*002c*/ 	.word	0x00000000
.L_9:


//--------------------- .nv.info.triton_poi_fused__native_batch_norm_legit_no_training_5 --------------------------
	.section	.nv.info.triton_poi_fused__native_batch_norm_legit_no_training_5,"",@"SHT_CUDA_INFO"
	.sectionflags	@""
	.align	4


	//----- nvinfo : EIATTR_CUDA_API_VERSION
	.align		4
        /*0000*/ 	.byte	0x04, 0x37
        /*0002*/ 	.short	(.L_11 - .L_10)
.L_10:
        /*0004*/ 	.word	0x0000007c


	//----- nvinfo : EIATTR_KPARAM_INFO
	.align		4
.L_11:
        /*0008*/ 	.byte	0x04, 0x17
        /*000a*/ 	.short	(.L_13 - .L_12)
.L_12:
        /*000c*/ 	.word	0x00000000
        /*0010*/ 	.short	0x0006
        /*0012*/ 	.short	0x0030
        /*0014*/ 	.byte	0x00, 0xf0, 0x11, 0x00


	//----- nvinfo : EIATTR_KPARAM_INFO
	.align		4
.L_13:
        /*0018*/ 	.byte	0x04, 0x17
        /*001a*/ 	.short	(.L_15 - .L_14)
.L_14:
        /*001c*/ 	.word	0x00000000
        /*0020*/ 	.short	0x0005
        /*0022*/ 	.short	0x0028
        /*0024*/ 	.byte	0x00, 0xf4, 0x21, 0x00


	//----- nvinfo : EIATTR_KPARAM_INFO
	.align		4
.L_15:
        /*0028*/ 	.byte	0x04, 0x17
        /*002a*/ 	.short	(.L_17 - .L_16)
.L_16:
        /*002c*/ 	.word	0x00000000
        /*0030*/ 	.short	0x0004
        /*0032*/ 	.short	0x0020
        /*0034*/ 	.byte	0x00, 0xf4, 0x21, 0x00


	//----- nvinfo : EIATTR_KPARAM_INFO
	.align		4
.L_17:
        /*0038*/ 	.byte	0x04, 0x17
        /*003a*/ 	.short	(.L_19 - .L_18)
.L_18:
        /*003c*/ 	.word	0x00000000
        /*0040*/ 	.short	0x0003
        /*0042*/ 	.short	0x0018
        /*0044*/ 	.byte	0x00, 0xf4, 0x21, 0x00


	//----- nvinfo : EIATTR_KPARAM_INFO
	.align		4
.L_19:
        /*0048*/ 	.byte	0x04, 0x17
        /*004a*/ 	.short	(.L_21 - .L_20)
.L_20:
        /*004c*/ 	.word	0x00000000
        /*0050*/ 	.short	0x0002
        /*0052*/ 	.short	0x0010
        /*0054*/ 	.byte	0x00, 0xf4, 0x21, 0x00


	//----- nvinfo : EIATTR_KPARAM_INFO
	.align		4
.L_21:
        /*0058*/ 	.byte	0x04, 0x17
        /*005a*/ 	.short	(.L_23 - .L_22)
.L_22:
        /*005c*/ 	.word	0x00000000
        /*0060*/ 	.short	0x0001
        /*0062*/ 	.short	0x0008
        /*0064*/ 	.byte	0x00, 0xf4, 0x21, 0x00


	//----- nvinfo : EIATTR_KPARAM_INFO
	.align		4
.L_23:
        /*0068*/ 	.byte	0x04, 0x17
        /*006a*/ 	.short	(.L_25 - .L_24)
.L_24:
        /*006c*/ 	.word	0x00000000
        /*0070*/ 	.short	0x0000
        /*0072*/ 	.short	0x0000
        /*0074*/ 	.byte	0x00, 0xf4, 0x21, 0x00


	//----- nvinfo : EIATTR_SPARSE_MMA_MASK
	.align		4
.L_25:
        /*0078*/ 	.byte	0x03, 0x50
        /*007a*/ 	.short	0x0000


	//----- nvinfo : EIATTR_MAXREG_COUNT
	.align		4
        /*007c*/ 	.byte	0x03, 0x1b
        /*007e*/ 	.short	0x00ff


	//----- nvinfo : EIATTR_EXIT_INSTR_OFFSETS
	.align		4
        /*0080*/ 	.byte	0x04, 0x1c
        /*0082*/ 	.short	(.L_27 - .L_26)


	//   ....[0]....
.L_26:
        /*0084*/ 	.word	0x00000300


	//   ....[1]....
        /*0088*/ 	.word	0x00000320


	//----- nvinfo : EIATTR_REQNTID
	.align		4
.L_27:
        /*008c*/ 	.byte	0x04, 0x10
        /*008e*/ 	.short	(.L_29 - .L_28)
.L_28:
        /*0090*/ 	.word	0x00000080
        /*0094*/ 	.word	0x00000001
        /*0098*/ 	.word	0x00000001


	//----- nvinfo : EIATTR_CBANK_PARAM_SIZE
	.align		4
.L_29:
        /*009c*/ 	.byte	0x03, 0x19
        /*009e*/ 	.short	0x0034


	//----- nvinfo : EIATTR_PARAM_CBANK
	.align		4
        /*00a0*/ 	.byte	0x04, 0x0a
        /*00a2*/ 	.short	(.L_31 - .L_30)
	.align		4
.L_30:
        /*00a4*/ 	.word	index@(.nv.constant0.triton_poi_fused__native_batch_norm_legit_no_training_5)
        /*00a8*/ 	.short	0x0210
        /*00aa*/ 	.short	0x0034


	//----- nvinfo : EIATTR_SW_WAR
	.align		4
.L_31:
        /*00ac*/ 	.byte	0x04, 0x36
        /*00ae*/ 	.short	(.L_33 - .L_32)
.L_32:
        /*00b0*/ 	.word	0x00000008
.L_33:


//--------------------- .nv.callgraph             --------------------------
	.section	.nv.callgraph,"",@"SHT_CUDA_CALLGRAPH"
	.align	4
	.sectionentsize	8
	.align		4
        /*0000*/ 	.word	0x00000000
	.align		4
        /*0004*/ 	.word	0xffffffff
	.align		4
        /*0008*/ 	.word	0x00000000
	.align		4
        /*000c*/ 	.word	0xfffffffe
	.align		4
        /*0010*/ 	.word	0x00000000
	.align		4
        /*0014*/ 	.word	0xfffffffd
	.align		4
        /*0018*/ 	.word	0x00000000
	.align		4
        /*001c*/ 	.word	0xfffffffc


//--------------------- .nv.constant4             --------------------------
	.section	.nv.constant4,"a",@progbits
	.align	8
	.align		8
.nv.constant4:
        /*0000*/ 	.dword	_$_str
	.align		8
        /*0008*/ 	.dword	_$_str_$_2


//--------------------- .text.triton_poi_fused__native_batch_norm_legit_no_training_5 --------------------------
	.section	.text.triton_poi_fused__native_batch_norm_legit_no_training_5,"ax",@progbits
	.align	128
        .global         triton_poi_fused__native_batch_norm_legit_no_training_5
        .type           triton_poi_fused__native_batch_norm_legit_no_training_5,@function
        .size           triton_poi_fused__native_batch_norm_legit_no_training_5,(.L_x_1 - triton_poi_fused__native_batch_norm_legit_no_training_5)
        .other          triton_poi_fused__native_batch_norm_legit_no_training_5,@"STO_CUDA_ENTRY STV_DEFAULT"
triton_poi_fused__native_batch_norm_legit_no_training_5:
.text.triton_poi_fused__native_batch_norm_legit_no_training_5:
[----:B------:R-:W0:Y:S01]  /*0000*/  LDC R1, c[0x0][0x28] ;  /* 0x00000a00ff017b82 */ /* 0x000e220000000800 */
[----:B------:R-:W1:Y:S07]  /*0010*/  S2R R0, SR_TID.X ;  /* 0x0000000000007919 */ /* 0x000e6e0000002100 */
[----:B------:R-:W2:Y:S01]  /*0020*/  LDC.64 R8, c[0x0][0x220] ;  /* 0x00008800ff087b82 */ /* 0x000ea20000000a00 */
[----:B------:R-:W-:Y:S01]  /*0030*/  HFMA2.MMA R14, -RZ, RZ, 0, 0 ;  /* 0x00000000ff0e7435 */ /* 0x000fe200000001ff */
[----:B------:R-:W-:Y:S01]  /*0040*/  ULDC.64 UR4, c[0x0][0x208] ;  /* 0x0000820000047ab9 */ /* 0x000fe20000000a00 */
[----:B------:R-:W3:Y:S05]  /*0050*/  S2R R3, SR_CTAID.X ;  /* 0x0000000000037919 */ /* 0x000eea0000002500 */
[----:B------:R-:W4:Y:S08]  /*0060*/  LDC.64 R4, c[0x0][0x210] ;  /* 0x00008400ff047b82 */ /* 0x000f300000000a00 */
[----:B------:R-:W5:Y:S08]  /*0070*/  LDC.64 R6, c[0x0][0x218] ;  /* 0x00008600ff067b82 */ /* 0x000f700000000a00 */
[----:B------:R-:W5:Y:S01]  /*0080*/  LDC.64 R10, c[0x0][0x228] ;  /* 0x00008a00ff0a7b82 */ /* 0x000f620000000a00 */
[----:B-1----:R-:W-:-:S07]  /*0090*/  LOP3.LUT R0, R0, 0x7f, RZ, 0xc0, !PT ;  /* 0x0000007f00007812 */ /* 0x002fce00078ec0ff */
[----:B------:R-:W1:Y:S01]  /*00a0*/  LDC.64 R12, c[0x0][0x230] ;  /* 0x00008c00ff0c7b82 */ /* 0x000e620000000a00 */
[----:B---3--:R-:W-:Y:S02]  /*00b0*/  SHF.R.S32.HI R2, RZ, 0x18, R3 ;  /* 0x00000018ff027819 */ /* 0x008fe40000011403 */
[----:B------:R-:W-:Y:S02]  /*00c0*/  LEA R0, R3, R0, 0x7 ;  /* 0x0000000003007211 */ /* 0x000fe400078e38ff */
[----:B------:R-:W-:Y:S02]  /*00d0*/  SGXT R3, R2, 0x1 ;  /* 0x000000010203781a */ /* 0x000fe40000000200 */
[----:B------:R-:W-:Y:S02]  /*00e0*/  ISETP.GE.AND P2, PT, R0, 0x100, PT ;  /* 0x000001000000780c */ /* 0x000fe40003f46270 */
[----:B------:R-:W-:-:S04]  /*00f0*/  LEA.HI R3, R3, R0, RZ, 0x4 ;  /* 0x0000000003037211 */ /* 0x000fc800078f20ff */
[----:B------:R-:W-:-:S04]  /*0100*/  SHF.R.S32.HI R3, RZ, 0x4, R3 ;  /* 0x00000004ff037819 */ /* 0x000fc80000011403 */
[----:B------:R-:W-:-:S04]  /*0110*/  LEA.HI R2, R3, R3, RZ, 0x2 ;  /* 0x0000000303027211 */ /* 0x000fc800078f10ff */
[----:B------:R-:W-:-:S04]  /*0120*/  LOP3.LUT R2, R2, 0xfffffffc, RZ, 0xc0, !PT ;  /* 0xfffffffc02027812 */ /* 0x000fc800078ec0ff */
[----:B------:R-:W-:-:S05]  /*0130*/  IADD3 R15, R3, -R2, RZ ;  /* 0x80000002030f7210 */ /* 0x000fca0007ffe0ff */
[----:B--2---:R-:W-:-:S05]  /*0140*/  IMAD.WIDE R8, R15, 0x4, R8 ;  /* 0x000000040f087825 */ /* 0x004fca00078e0208 */
[----:B------:R2:W3:Y:S01]  /*0150*/  @!P2 LDG.E.EL R14, desc[UR4][R8.64] ;  /* 0x00000004080ea981 */ /* 0x0004e2000c2e1900 */
[----:B------:R-:W-:Y:S01]  /*0160*/  CS2R R2, SRZ ;  /* 0x0000000000027805 */ /* 0x000fe2000001ff00 */
[----:B----4-:R-:W-:-:S04]  /*0170*/  IMAD.WIDE R4, R0, 0x4, R4 ;  /* 0x0000000400047825 */ /* 0x010fc800078e0204 */
[C---:B-----5:R-:W-:Y:S01]  /*0180*/  IMAD.WIDE R6, R15.reuse, 0x4, R6 ;  /* 0x000000040f067825 */ /* 0x060fe200078e0206 */
[----:B------:R4:W5:Y:S03]  /*0190*/  @!P2 LDG.E R2, desc[UR4][R4.64] ;  /* 0x000000040402a981 */ /* 0x000966000c1e1900 */
[C---:B0-2---:R-:W-:Y:S01]  /*01a0*/  IMAD.WIDE R8, R15.reuse, 0x4, R10 ;  /* 0x000000040f087825 */ /* 0x045fe200078e020a */
[----:B------:R0:W5:Y:S03]  /*01b0*/  @!P2 LDG.E.EL R3, desc[UR4][R6.64] ;  /* 0x000000040603a981 */ /* 0x000166000c2e1900 */
[----:B-1----:R-:W-:Y:S01]  /*01c0*/  IMAD.WIDE R10, R15, 0x4, R12 ;  /* 0x000000040f0a7825 */ /* 0x002fe200078e020c */
[----:B------:R-:W-:Y:S01]  /*01d0*/  CS2R R12, SRZ ;  /* 0x00000000000c7805 */ /* 0x000fe2000001ff00 */
[----:B----4-:R-:W1:Y:S05]  /*01e0*/  LDC.64 R4, c[0x0][0x238] ;  /* 0x00008e00ff047b82 */ /* 0x010e6a0000000a00 */
[----:B------:R-:W2:Y:S04]  /*01f0*/  @!P2 LDG.E.EL R12, desc[UR4][R8.64] ;  /* 0x00000004080ca981 */ /* 0x000ea8000c2e1900 */
[----:B------:R-:W2:Y:S01]  /*0200*/  @!P2 LDG.E.EL R13, desc[UR4][R10.64] ;  /* 0x000000040a0da981 */ /* 0x000ea2000c2e1900 */
[----:B0-----:R-:W-:Y:S01]  /*0210*/  MOV R6, 0x3e800000 ;  /* 0x3e80000000067802 */ /* 0x001fe20000000f00 */
[----:B---3--:R-:W-:-:S04]  /*0220*/  FADD R14, R14, 9.9999997473787516356e-06 ;  /* 0x3727c5ac0e0e7421 */ /* 0x008fc80000000000 */
[----:B------:R-:W0:Y:S01]  /*0230*/  MUFU.SQRT R15, R14 ;  /* 0x0000000e000f7308 */ /* 0x000e220000002000 */
[----:B-----5:R-:W-:Y:S01]  /*0240*/  FADD R2, -R3, R2 ;  /* 0x0000000203027221 */ /* 0x020fe20000000100 */
[C---:B0-----:R-:W-:Y:S02]  /*0250*/  FSETP.GT.AND P0, PT, R15.reuse, 8.50705917302346158658e+37, PT ;  /* 0x7e8000000f00780b */ /* 0x041fe40003f04000 */
[----:B------:R-:W-:Y:S02]  /*0260*/  FSETP.GEU.AND P1, PT, R15, 1.175494350822287508e-38, PT ;  /* 0x008000000f00780b */ /* 0x000fe40003f2e000 */
[----:B------:R-:W-:-:S09]  /*0270*/  FSEL R6, R6, 1, P0 ;  /* 0x3f80000006067808 */ /* 0x000fd20000000000 */
[----:B------:R-:W-:Y:S02]  /*0280*/  @P0 FMUL R15, R15, 0.25 ;  /* 0x3e8000000f0f0820 */ /* 0x000fe40000400000 */
[----:B------:R-:W-:Y:S02]  /*0290*/  @!P1 FMUL R6, R6, 16777216 ;  /* 0x4b80000006069820 */ /* 0x000fe40000400000 */
[----:B------:R-:W-:-:S06]  /*02a0*/  @!P1 FMUL R15, R15, 16777216 ;  /* 0x4b8000000f0f9820 */ /* 0x000fcc0000400000 */
[----:B------:R-:W0:Y:S02]  /*02b0*/  MUFU.RCP R15, R15 ;  /* 0x0000000f000f7308 */ /* 0x000e240000001000 */
[----:B0-----:R-:W-:-:S04]  /*02c0*/  FMUL R3, R15, R6 ;  /* 0x000000060f037220 */ /* 0x001fc80000400000 */
[----:B------:R-:W-:Y:S01]  /*02d0*/  FMUL R6, R2, R3 ;  /* 0x0000000302067220 */ /* 0x000fe20000400000 */
[----:B-1----:R-:W-:-:S04]  /*02e0*/  IMAD.WIDE R2, R0, 0x4, R4 ;  /* 0x0000000400027825 */ /* 0x002fc800078e0204 */
[----:B--2---:R-:W-:Y:S01]  /*02f0*/  FFMA R13, R6, R12, R13 ;  /* 0x0000000c060d7223 */ /* 0x004fe2000000000d */
[----:B------:R-:W-:Y:S06]  /*0300*/  @P2 EXIT ;  /* 0x000000000000294d */ /* 0x000fec0003800000 */
[----:B------:R-:W-:Y:S01]  /*0310*/  STG.E desc[UR4][R2.64], R13 ;  /* 0x0000000d02007986 */ /* 0x000fe2000c101904 */
[----:B------:R-:W-:Y:S05]  /*0320*/  EXIT ;  /* 0x000000000000794d */ /* 0x000fea0003800000 */
.L_x_0:
[----:B------:R-:W-:-:S00]  /*0330*/  BRA `(.L_x_0) ;  /* 0xfffffffc00fc7947 */ /* 0x000fc0000383ffff */
[----:B------:R-:W-:-:S00]  /*0340*/  NOP ;  /* 0x0000000000007918 */ /* 0x000fc00000000000 */
        /* <DEDUP_REMOVED lines=11> */
.L_x_1:


//--------------------- .nv.global.init           --------------------------
	.section	.nv.global.init,"aw",@progbits
.nv.global.init:
	.type		_$_str,@object
	.size		_$_str,(_$_str_$_2 - _$_str)
_$_str:
        /*0000*/ 	.byte	0x5f, 0x5f, 0x43, 0x55, 0x44, 0x41, 0x5f, 0x46, 0x54, 0x5a, 0x00
	.type		_$_str_$_2,@object
	.size		_$_str_$_2,(.L_1 - _$_str_$_2)
_$_str_$_2:
        /*000b*/ 	.byte	0x5f, 0x5f, 0x43, 0x55, 0x44, 0x41, 0x5f, 0x50, 0x52, 0x45, 0x43, 0x5f, 0x53, 0x51, 0x52, 0x54
        /*001b*/ 	.byte	0x00
.L_1:


//--------------------- .nv.constant0.triton_poi_fused__native_batch_norm_legit_no_training_5 --------------------------
	.section	.nv.constant0.triton_poi_fused__native_batch_norm_legit_no_training_5,"a",@progbits
	.sectionflags	@""
	.align	4
.nv.constant0.triton_poi_fused__native_batch_norm_legit_no_training_5:
	.zero		580
